	.headerflags	@"EF_CUDA_TEXMODE_UNIFIED EF_CUDA_64BIT_ADDRESS EF_CUDA_ACCELERATORS EF_CUDA_SM90 EF_CUDA_VIRTUAL_SM(EF_CUDA_SM90)"
	.elftype	@"ET_EXEC"


//--------------------- .nv.info                  --------------------------
	.section	.nv.info,"",@"SHT_CUDA_INFO"
	.align	4


	//----- nvinfo : EIATTR_REGCOUNT
	.align		4
        /*0000*/ 	.byte	0x04, 0x2f
        /*0002*/ 	.short	(.L_2 - .L_1)
	.align		4
.L_1:
        /*0004*/ 	.word	index@(triton_poi_fused_add_native_group_norm_relu_32)
        /*0008*/ 	.word	0x0000003f


	//----- nvinfo : EIATTR_MIN_STACK_SIZE
	.align		4
.L_2:
        /*000c*/ 	.byte	0x04, 0x12
        /*000e*/ 	.short	(.L_4 - .L_3)
	.align		4
.L_3:
        /*0010*/ 	.word	index@(triton_poi_fused_add_native_group_norm_relu_32)
        /*0014*/ 	.word	0x00000000


	//----- nvinfo : EIATTR_FRAME_SIZE
	.align		4
.L_4:
        /*0018*/ 	.byte	0x04, 0x11
        /*001a*/ 	.short	(.L_6 - .L_5)
	.align		4
.L_5:
        /*001c*/ 	.word	index@(triton_poi_fused_add_native_group_norm_relu_32)
        /*0020*/ 	.word	0x00000000


	//----- nvinfo : EIATTR_MIN_STACK_SIZE
	.align		4
.L_6:
        /*0024*/ 	.byte	0x04, 0x12
        /*0026*/ 	.short	(.L_8 - .L_7)
	.align		4
.L_7:
        /*0028*/ 	.word	index@(triton_poi_fused_add_native_group_norm_relu_32)
        /*002c*/ 	.word	0x00000000
.L_8:


//--------------------- .nv.info.triton_poi_fused_add_native_group_norm_relu_32 --------------------------
	.section	.nv.info.triton_poi_fused_add_native_group_norm_relu_32,"",@"SHT_CUDA_INFO"
	.sectionflags	@""
	.align	4


	//----- nvinfo : EIATTR_CUDA_API_VERSION
	.align		4
        /*0000*/ 	.byte	0x04, 0x37
        /*0002*/ 	.short	(.L_10 - .L_9)
.L_9:
        /*0004*/ 	.word	0x0000007c


	//----- nvinfo : EIATTR_KPARAM_INFO
	.align		4
.L_10:
        /*0008*/ 	.byte	0x04, 0x17
        /*000a*/ 	.short	(.L_12 - .L_11)
.L_11:
        /*000c*/ 	.word	0x00000000
        /*0010*/ 	.short	0x0008
        /*0012*/ 	.short	0x003c
        /*0014*/ 	.byte	0x00, 0xf0, 0x11, 0x00


	//----- nvinfo : EIATTR_KPARAM_INFO
	.align		4
.L_12:
        /*0018*/ 	.byte	0x04, 0x17
        /*001a*/ 	.short	(.L_14 - .L_13)
.L_13:
        /*001c*/ 	.word	0x00000000
        /*0020*/ 	.short	0x0007
        /*0022*/ 	.short	0x0038
        /*0024*/ 	.byte	0x00, 0xf0, 0x11, 0x00


	//----- nvinfo : EIATTR_KPARAM_INFO
	.align		4
.L_14:
        /*0028*/ 	.byte	0x04, 0x17
        /*002a*/ 	.short	(.L_16 - .L_15)
.L_15:
        /*002c*/ 	.word	0x00000000
        /*0030*/ 	.short	0x0006
        /*0032*/ 	.short	0x0030
        /*0034*/ 	.byte	0x00, 0xf4, 0x21, 0x00


	//----- nvinfo : EIATTR_KPARAM_INFO
	.align		4
.L_16:
        /*0038*/ 	.byte	0x04, 0x17
        /*003a*/ 	.short	(.L_18 - .L_17)
.L_17:
        /*003c*/ 	.word	0x00000000
        /*0040*/ 	.short	0x0005
        /*0042*/ 	.short	0x0028
        /*0044*/ 	.byte	0x00, 0xf4, 0x21, 0x00


	//----- nvinfo : EIATTR_KPARAM_INFO
	.align		4
.L_18:
        /*0048*/ 	.byte	0x04, 0x17
        /*004a*/ 	.short	(.L_20 - .L_19)
.L_19:
        /*004c*/ 	.word	0x00000000
        /*0050*/ 	.short	0x0004
        /*0052*/ 	.short	0x0020
        /*0054*/ 	.byte	0x00, 0xf4, 0x21, 0x00


	//----- nvinfo : EIATTR_KPARAM_INFO
	.align		4
.L_20:
        /*0058*/ 	.byte	0x04, 0x17
        /*005a*/ 	.short	(.L_22 - .L_21)
.L_21:
        /*005c*/ 	.word	0x00000000
        /*0060*/ 	.short	0x0003
        /*0062*/ 	.short	0x0018
        /*0064*/ 	.byte	0x00, 0xf4, 0x21, 0x00


	//----- nvinfo : EIATTR_KPARAM_INFO
	.align		4
.L_22:
        /*0068*/ 	.byte	0x04, 0x17
        /*006a*/ 	.short	(.L_24 - .L_23)
.L_23:
        /*006c*/ 	.word	0x00000000
        /*0070*/ 	.short	0x0002
        /*0072*/ 	.short	0x0010
        /*0074*/ 	.byte	0x00, 0xf4, 0x21, 0x00


	//----- nvinfo : EIATTR_KPARAM_INFO
	.align		4
.L_24:
        /*0078*/ 	.byte	0x04, 0x17
        /*007a*/ 	.short	(.L_26 - .L_25)
.L_25:
        /*007c*/ 	.word	0x00000000
        /*0080*/ 	.short	0x0001
        /*0082*/ 	.short	0x0008
        /*0084*/ 	.byte	0x00, 0xf4, 0x21, 0x00


	//----- nvinfo : EIATTR_KPARAM_INFO
	.align		4
.L_26:
        /*0088*/ 	.byte	0x04, 0x17
        /*008a*/ 	.short	(.L_28 - .L_27)
.L_27:
        /*008c*/ 	.word	0x00000000
        /*0090*/ 	.short	0x0000
        /*0092*/ 	.short	0x0000
        /*0094*/ 	.byte	0x00, 0xf4, 0x21, 0x00


	//----- nvinfo : EIATTR_SPARSE_MMA_MASK
	.align		4
.L_28:
        /*0098*/ 	.byte	0x03, 0x50
        /*009a*/ 	.short	0x0000


	//----- nvinfo : EIATTR_MAXREG_COUNT
	.align		4
        /*009c*/ 	.byte	0x03, 0x1b
        /*009e*/ 	.short	0x00ff


	//----- nvinfo : EIATTR_EXIT_INSTR_OFFSETS
	.align		4
        /*00a0*/ 	.byte	0x04, 0x1c
        /*00a2*/ 	.short	(.L_30 - .L_29)


	//   ....[0]....
.L_29:
        /*00a4*/ 	.word	0x00001750


	//   ....[1]....
        /*00a8*/ 	.word	0x000017a0


	//----- nvinfo : EIATTR_REQNTID
	.align		4
.L_30:
        /*00ac*/ 	.byte	0x04, 0x10
        /*00ae*/ 	.short	(.L_32 - .L_31)
.L_31:
        /*00b0*/ 	.word	0x00000100
        /*00b4*/ 	.word	0x00000001
        /*00b8*/ 	.word	0x00000001


	//----- nvinfo : EIATTR_CBANK_PARAM_SIZE
	.align		4
.L_32:
        /*00bc*/ 	.byte	0x03, 0x19
        /*00be*/ 	.short	0x0040


	//----- nvinfo : EIATTR_PARAM_CBANK
	.align		4
        /*00c0*/ 	.byte	0x04, 0x0a
        /*00c2*/ 	.short	(.L_34 - .L_33)
	.align		4
.L_33:
        /*00c4*/ 	.word	index@(.nv.constant0.triton_poi_fused_add_native_group_norm_relu_32)
        /*00c8*/ 	.short	0x0210
        /*00ca*/ 	.short	0x0040


	//----- nvinfo : EIATTR_SW_WAR
	.align		4
.L_34:
        /*00cc*/ 	.byte	0x04, 0x36
        /*00ce*/ 	.short	(.L_36 - .L_35)
.L_35:
        /*00d0*/ 	.word	0x00000008
.L_36:


//--------------------- .nv.callgraph             --------------------------
	.section	.nv.callgraph,"",@"SHT_CUDA_CALLGRAPH"
	.align	4
	.sectionentsize	8
	.align		4
        /*0000*/ 	.word	0x00000000
	.align		4
        /*0004*/ 	.word	0xffffffff
	.align		4
        /*0008*/ 	.word	0x00000000
	.align		4
        /*000c*/ 	.word	0xfffffffe
	.align		4
        /*0010*/ 	.word	0x00000000
	.align		4
        /*0014*/ 	.word	0xfffffffd
	.align		4
        /*0018*/ 	.word	0x00000000
	.align		4
        /*001c*/ 	.word	0xfffffffc


//--------------------- .nv.constant4             --------------------------
	.section	.nv.constant4,"a",@progbits
	.align	8
	.align		8
.nv.constant4:
        /*0000*/ 	.dword	_$_str


//--------------------- .text.triton_poi_fused_add_native_group_norm_relu_32 --------------------------
	.section	.text.triton_poi_fused_add_native_group_norm_relu_32,"ax",@progbits
	.sectionflags	@"SHF_BARRIERS=1"
	.align	128
        .global         triton_poi_fused_add_native_group_norm_relu_32
        .type           triton_poi_fused_add_native_group_norm_relu_32,@function
        .size           triton_poi_fused_add_native_group_norm_relu_32,(.L_x_1 - triton_poi_fused_add_native_group_norm_relu_32)
        .other          triton_poi_fused_add_native_group_norm_relu_32,@"STO_CUDA_ENTRY STV_DEFAULT"
triton_poi_fused_add_native_group_norm_relu_32:
.text.triton_poi_fused_add_native_group_norm_relu_32:
[----:B------:R-:W0:Y:S01]  /*0000*/  LDC R1, c[0x0][0x28] ;  /* 0x00000a00ff017b82 */ /* 0x000e220000000800 */
[----:B------:R-:W1:Y:S07]  /*0010*/  S2R R2, SR_TID.X ;  /* 0x0000000000027919 */ /* 0x000e6e0000002100 */
[----:B------:R-:W2:Y:S01]  /*0020*/  LDC.64 R16, c[0x0][0x210] ;  /* 0x00008400ff107b82 */ /* 0x000ea20000000a00 */
[----:B------:R-:W-:Y:S02]  /*0030*/  CS2R R12, SRZ ;  /* 0x00000000000c7805 */ /* 0x000fe4000001ff00 */
[----:B------:R-:W-:Y:S01]  /*0040*/  CS2R R14, SRZ ;  /* 0x00000000000e7805 */ /* 0x000fe2000001ff00 */
[----:B------:R-:W3:Y:S01]  /*0050*/  S2R R10, SR_CTAID.X ;  /* 0x00000000000a7919 */ /* 0x000ee20000002500 */
[----:B------:R-:W-:Y:S01]  /*0060*/  ULDC.64 UR6, c[0x0][0x208] ;  /* 0x0000820000067ab9 */ /* 0x000fe20000000a00 */
[----:B------:R-:W-:Y:S01]  /*0070*/  IMAD.MOV.U32 R47, RZ, RZ, RZ ;  /* 0x000000ffff2f7224 */ /* 0x000fe200078e00ff */
[----:B------:R-:W4:Y:S01]  /*0080*/  S2R R3, SR_CTAID.Y ;  /* 0x0000000000037919 */ /* 0x000f220000002600 */
[----:B------:R-:W5:Y:S01]  /*0090*/  LDC.64 R22, c[0x0][0x218] ;  /* 0x00008600ff167b82 */ /* 0x000f620000000a00 */
[----:B-1----:R-:W-:Y:S01]  /*00a0*/  IMAD.SHL.U32 R7, R2, 0x4, RZ ;  /* 0x0000000402077824 */ /* 0x002fe200078e00ff */
[----:B------:R-:W-:Y:S01]  /*00b0*/  SHF.R.U32.HI R5, RZ, 0x4, R2 ;  /* 0x00000004ff057819 */ /* 0x000fe20000011602 */
[----:B---3--:R-:W-:-:S03]  /*00c0*/  IMAD.SHL.U32 R0, R10, 0x40, RZ ;  /* 0x000000400a007824 */ /* 0x008fc600078e00ff */
[----:B------:R-:W-:Y:S01]  /*00d0*/  SGXT.U32 R5, R5, 0x4 ;  /* 0x000000040505781a */ /* 0x000fe20000000000 */
[----:B----4-:R-:W-:Y:S01]  /*00e0*/  IMAD.SHL.U32 R2, R3, 0x40, RZ ;  /* 0x0000004003027824 */ /* 0x010fe200078e00ff */
[----:B------:R-:W-:Y:S02]  /*00f0*/  LOP3.LUT R25, R0, 0x3c, R7, 0xf8, !PT ;  /* 0x0000003c00197812 */ /* 0x000fe400078ef807 */
[----:B------:R-:W-:Y:S02]  /*0100*/  SHF.R.S32.HI R3, RZ, 0x19, R3 ;  /* 0x00000019ff037819 */ /* 0x000fe40000011403 */
[----:B------:R-:W-:Y:S02]  /*0110*/  ISETP.GE.AND P4, PT, R25, 0x400, PT ;  /* 0x000004001900780c */ /* 0x000fe40003f86270 */
[----:B------:R-:W-:-:S04]  /*0120*/  LOP3.LUT R4, R2, 0x20, R5, 0xfe, !PT ;  /* 0x0000002002047812 */ /* 0x000fc800078efe05 */
[C---:B------:R-:W-:Y:S02]  /*0130*/  ISETP.LT.AND P2, PT, R4.reuse, 0x40, !P4 ;  /* 0x000000400400780c */ /* 0x040fe40006741270 */
[----:B------:R-:W-:Y:S02]  /*0140*/  LEA R6, R4, R25, 0xa ;  /* 0x0000001904067211 */ /* 0x000fe400078e50ff */
[----:B------:R-:W-:Y:S02]  /*0150*/  SGXT R3, R3, 0x1 ;  /* 0x000000010303781a */ /* 0x000fe40000000200 */
[----:B------:R-:W-:Y:S01]  /*0160*/  SHF.R.S32.HI R18, RZ, 0x19, R10 ;  /* 0x00000019ff127819 */ /* 0x000fe2000001140a */
[----:B--2---:R-:W-:Y:S01]  /*0170*/  IMAD.WIDE R8, R6, 0x4, R16 ;  /* 0x0000000406087825 */ /* 0x004fe200078e0210 */
[----:B------:R-:W-:Y:S02]  /*0180*/  LOP3.LUT R10, R2, 0x30, R5, 0xfe, !PT ;  /* 0x00000030020a7812 */ /* 0x000fe400078efe05 */
[----:B------:R-:W-:-:S03]  /*0190*/  LEA.HI R4, R3, R4, RZ, 0x4 ;  /* 0x0000000403047211 */ /* 0x000fc600078f20ff */
[----:B------:R1:W2:Y:S01]  /*01a0*/  @P2 LDG.E.EL.128 R12, desc[UR6][R8.64] ;  /* 0x00000006080c2981 */ /* 0x0002a2000c2e1d00 */
[----:B------:R-:W-:Y:S01]  /*01b0*/  SGXT R18, R18, 0x1 ;  /* 0x000000011212781a */ /* 0x000fe20000000200 */
[----:B------:R-:W-:Y:S01]  /*01c0*/  IMAD.SHL.U32 R4, R4, 0x2, RZ ;  /* 0x0000000204047824 */ /* 0x000fe200078e00ff */
[----:B------:R-:W-:Y:S01]  /*01d0*/  ISETP.LT.AND P3, PT, R10, 0x40, !P4 ;  /* 0x000000400a00780c */ /* 0x000fe20006761270 */
[----:B------:R-:W-:Y:S01]  /*01e0*/  HFMA2.MMA R42, -RZ, RZ, 0, 0 ;  /* 0x00000000ff2a7435 */ /* 0x000fe200000001ff */
[----:B------:R-:W-:Y:S02]  /*01f0*/  LEA.HI R51, R18, R25, RZ, 0x5 ;  /* 0x0000001912337211 */ /* 0x000fe400078f28ff */
[----:B------:R-:W-:Y:S02]  /*0200*/  CS2R R30, SRZ ;  /* 0x00000000001e7805 */ /* 0x000fe4000001ff00 */
[----:B------:R-:W-:Y:S02]  /*0210*/  LOP3.LUT R4, R4, 0xffffffe0, RZ, 0xc0, !PT ;  /* 0xffffffe004047812 */ /* 0x000fe400078ec0ff */
[----:B------:R-:W-:-:S02]  /*0220*/  CS2R R32, SRZ ;  /* 0x0000000000207805 */ /* 0x000fc4000001ff00 */
[----:B------:R-:W-:Y:S02]  /*0230*/  CS2R R34, SRZ ;  /* 0x0000000000227805 */ /* 0x000fe4000001ff00 */
[----:B-1----:R-:W-:Y:S01]  /*0240*/  LEA.HI R8, R3, R10, RZ, 0x4 ;  /* 0x0000000a03087211 */ /* 0x002fe200078f20ff */
[----:B------:R-:W-:Y:S01]  /*0250*/  IMAD.MOV.U32 R58, RZ, RZ, RZ ;  /* 0x000000ffff3a7224 */ /* 0x000fe200078e00ff */
[----:B------:R-:W-:Y:S01]  /*0260*/  LEA.HI.SX32 R29, R51, R4, 0x1b ;  /* 0x00000004331d7211 */ /* 0x000fe200078fdaff */
[----:B------:R-:W-:Y:S01]  /*0270*/  IMAD R4, R10, 0x400, R25 ;  /* 0x000004000a047824 */ /* 0x000fe200078e0219 */
[----:B------:R-:W-:Y:S02]  /*0280*/  SHF.L.U32 R8, R8, 0x1, RZ ;  /* 0x0000000108087819 */ /* 0x000fe400000006ff */
[----:B------:R-:W-:Y:S01]  /*0290*/  CS2R R40, SRZ ;  /* 0x0000000000287805 */ /* 0x000fe2000001ff00 */
[----:B------:R-:W-:Y:S01]  /*02a0*/  IMAD.MOV.U32 R24, RZ, RZ, RZ ;  /* 0x000000ffff187224 */ /* 0x000fe200078e00ff */
[----:B------:R-:W-:Y:S01]  /*02b0*/  LOP3.LUT R8, R8, 0xffffffe0, RZ, 0xc0, !PT ;  /* 0xffffffe008087812 */ /* 0x000fe200078ec0ff */
[----:B-----5:R-:W-:-:S03]  /*02c0*/  IMAD.WIDE R18, R29, 0x4, R22 ;  /* 0x000000041d127825 */ /* 0x020fc600078e0216 */
[----:B------:R-:W-:Y:S01]  /*02d0*/  LEA.HI.SX32 R21, R51, R8, 0x1b ;  /* 0x0000000833157211 */ /* 0x000fe200078fdaff */
[----:B------:R-:W-:Y:S01]  /*02e0*/  IMAD.WIDE R8, R4, 0x4, R16 ;  /* 0x0000000404087825 */ /* 0x000fe200078e0210 */
[----:B------:R-:W2:Y:S03]  /*02f0*/  @P2 LDG.E.EL R47, desc[UR6][R18.64] ;  /* 0x00000006122f2981 */ /* 0x000ea6000c2e1900 */
[----:B------:R-:W-:Y:S01]  /*0300*/  IMAD.WIDE R10, R21, 0x4, R22 ;  /* 0x00000004150a7825 */ /* 0x000fe200078e0216 */
[----:B------:R-:W3:Y:S03]  /*0310*/  @P3 LDG.E.EL.128 R32, desc[UR6][R8.64] ;  /* 0x0000000608203981 */ /* 0x000ee6000c2e1d00 */
[----:B------:R-:W-:Y:S01]  /*0320*/  IMAD.MOV.U32 R37, RZ, RZ, RZ ;  /* 0x000000ffff257224 */ /* 0x000fe200078e00ff */
[----:B------:R-:W3:Y:S04]  /*0330*/  @P3 LDG.E.EL R30, desc[UR6][R10.64] ;  /* 0x000000060a1e3981 */ /* 0x000ee8000c2e1900 */
[----:B------:R-:W4:Y:S04]  /*0340*/  @P2 LDG.E.EL R58, desc[UR6][R18.64] ;  /* 0x00000006123a2981 */ /* 0x000f28000c2e1900 */
[----:B------:R-:W5:Y:S04]  /*0350*/  @P2 LDG.E.EL R41, desc[UR6][R18.64] ;  /* 0x0000000612292981 */ /* 0x000f68000c2e1900 */
[----:B------:R1:W5:Y:S04]  /*0360*/  @P2 LDG.E.EL R42, desc[UR6][R18.64] ;  /* 0x00000006122a2981 */ /* 0x000368000c2e1900 */
[----:B------:R-:W5:Y:S01]  /*0370*/  @P3 LDG.E.EL R24, desc[UR6][R10.64] ;  /* 0x000000060a183981 */ /* 0x000f62000c2e1900 */
[----:B------:R-:W-:-:S02]  /*0380*/  LOP3.LUT R43, R2, R5, RZ, 0xfc, !PT ;  /* 0x00000005022b7212 */ /* 0x000fc400078efcff */
[----:B------:R-:W-:Y:S01]  /*0390*/  LOP3.LUT R49, R2, 0x10, R5, 0xfe, !PT ;  /* 0x0000001002317812 */ /* 0x000fe200078efe05 */
[----:B------:R-:W-:Y:S01]  /*03a0*/  IMAD.MOV.U32 R39, RZ, RZ, RZ ;  /* 0x000000ffff277224 */ /* 0x000fe200078e00ff */
[C---:B------:R-:W-:Y:S01]  /*03b0*/  LEA.HI R20, R3.reuse, R43, RZ, 0x4 ;  /* 0x0000002b03147211 */ /* 0x040fe200078f20ff */
[----:B-1----:R-:W1:Y:S01]  /*03c0*/  LDC.64 R18, c[0x0][0x220] ;  /* 0x00008800ff127b82 */ /* 0x002e620000000a00 */
[----:B------:R-:W-:Y:S02]  /*03d0*/  LEA.HI R3, R3, R49, RZ, 0x4 ;  /* 0x0000003103037211 */ /* 0x000fe400078f20ff */
[----:B------:R-:W-:Y:S02]  /*03e0*/  CS2R R8, SRZ ;  /* 0x0000000000087805 */ /* 0x000fe4000001ff00 */
[----:B------:R-:W-:Y:S02]  /*03f0*/  SHF.L.U32 R20, R20, 0x1, RZ ;  /* 0x0000000114147819 */ /* 0x000fe400000006ff */
[----:B------:R-:W-:-:S02]  /*0400*/  CS2R R44, SRZ ;  /* 0x00000000002c7805 */ /* 0x000fc4000001ff00 */
[----:B------:R-:W-:Y:S01]  /*0410*/  ISETP.LT.AND P0, PT, R43, 0x40, !P4 ;  /* 0x000000402b00780c */ /* 0x000fe20006701270 */
[----:B------:R-:W-:Y:S01]  /*0420*/  IMAD.SHL.U32 R3, R3, 0x2, RZ ;  /* 0x0000000203037824 */ /* 0x000fe200078e00ff */
[----:B------:R-:W-:Y:S01]  /*0430*/  LOP3.LUT R20, R20, 0xffffffa0, RZ, 0xc0, !PT ;  /* 0xffffffa014147812 */ /* 0x000fe200078ec0ff */
[----:B------:R-:W5:Y:S01]  /*0440*/  @P3 LDG.E.EL R37, desc[UR6][R10.64] ;  /* 0x000000060a253981 */ /* 0x000f62000c2e1900 */
[----:B------:R-:W-:Y:S02]  /*0450*/  ISETP.LT.AND P1, PT, R49, 0x40, !P4 ;  /* 0x000000403100780c */ /* 0x000fe40006721270 */
[----:B------:R-:W-:Y:S01]  /*0460*/  LOP3.LUT R3, R3, 0xffffffe0, RZ, 0xc0, !PT ;  /* 0xffffffe003037812 */ /* 0x000fe200078ec0ff */
[----:B------:R1:W5:Y:S01]  /*0470*/  @P3 LDG.E.EL R39, desc[UR6][R10.64] ;  /* 0x000000060a273981 */ /* 0x000362000c2e1900 */
[C---:B------:R-:W-:Y:S02]  /*0480*/  LEA.HI.SX32 R53, R51.reuse, R20, 0x1b ;  /* 0x0000001433357211 */ /* 0x040fe400078fdaff */
[----:B------:R-:W-:-:S02]  /*0490*/  LEA.HI.SX32 R51, R51, R3, 0x1b ;  /* 0x0000000333337211 */ /* 0x000fc400078fdaff */
[----:B------:R-:W-:Y:S01]  /*04a0*/  MOV R28, RZ ;  /* 0x000000ff001c7202 */ /* 0x000fe20000000f00 */
[----:B------:R-:W-:Y:S01]  /*04b0*/  IMAD.WIDE R26, R53, 0x4, R22 ;  /* 0x00000004351a7825 */ /* 0x000fe200078e0216 */
[----:B------:R-:W-:-:S03]  /*04c0*/  HFMA2.MMA R52, -RZ, RZ, 0, 0 ;  /* 0x00000000ff347435 */ /* 0x000fc600000001ff */
[----:B------:R-:W-:Y:S01]  /*04d0*/  IMAD.MOV.U32 R3, RZ, RZ, RZ ;  /* 0x000000ffff037224 */ /* 0x000fe200078e00ff */
[----:B-1----:R-:W-:Y:S01]  /*04e0*/  CS2R R10, SRZ ;  /* 0x00000000000a7805 */ /* 0x002fe2000001ff00 */
[----:B------:R-:W-:Y:S01]  /*04f0*/  IMAD.MOV.U32 R20, RZ, RZ, RZ ;  /* 0x000000ffff147224 */ /* 0x000fe200078e00ff */
[----:B------:R-:W-:Y:S01]  /*0500*/  HFMA2.MMA R50, -RZ, RZ, 0, 0 ;  /* 0x00000000ff327435 */ /* 0x000fe200000001ff */
[----:B------:R-:W-:Y:S01]  /*0510*/  IMAD.WIDE R22, R51, 0x4, R22 ;  /* 0x0000000433167825 */ /* 0x000fe200078e0216 */
[----:B------:R-:W5:Y:S01]  /*0520*/  @P0 LDG.E.EL R9, desc[UR6][R26.64] ;  /* 0x000000061a090981 */ /* 0x000f62000c2e1900 */
[----:B------:R-:W-:Y:S02]  /*0530*/  MOV R54, RZ ;  /* 0x000000ff00367202 */ /* 0x000fe40000000f00 */
[----:B------:R-:W-:Y:S01]  /*0540*/  IMAD.MOV.U32 R48, RZ, RZ, RZ ;  /* 0x000000ffff307224 */ /* 0x000fe200078e00ff */
[----:B------:R-:W5:Y:S04]  /*0550*/  @P0 LDG.E.EL R8, desc[UR6][R26.64] ;  /* 0x000000061a080981 */ /* 0x000f68000c2e1900 */
[----:B------:R-:W5:Y:S04]  /*0560*/  @P0 LDG.E.EL R45, desc[UR6][R26.64] ;  /* 0x000000061a2d0981 */ /* 0x000f68000c2e1900 */
[----:B------:R1:W5:Y:S01]  /*0570*/  @P0 LDG.E.EL R28, desc[UR6][R26.64] ;  /* 0x000000061a1c0981 */ /* 0x000362000c2e1900 */
[----:B------:R-:W-:-:S03]  /*0580*/  IMAD R49, R49, 0x400, R25 ;  /* 0x0000040031317824 */ /* 0x000fc600078e0219 */
[----:B------:R-:W5:Y:S04]  /*0590*/  @P1 LDG.E.EL R3, desc[UR6][R22.64] ;  /* 0x0000000616031981 */ /* 0x000f68000c2e1900 */
[----:B------:R-:W5:Y:S01]  /*05a0*/  @P1 LDG.E.EL R20, desc[UR6][R22.64] ;  /* 0x0000000616141981 */ /* 0x000f62000c2e1900 */
[----:B-1----:R-:W-:-:S03]  /*05b0*/  IMAD.MOV.U32 R26, RZ, RZ, RZ ;  /* 0x000000ffff1a7224 */ /* 0x002fc600078e00ff */
[----:B------:R-:W5:Y:S04]  /*05c0*/  @P1 LDG.E.EL R11, desc[UR6][R22.64] ;  /* 0x00000006160b1981 */ /* 0x000f68000c2e1900 */
[----:B------:R1:W5:Y:S02]  /*05d0*/  @P1 LDG.E.EL R31, desc[UR6][R22.64] ;  /* 0x00000006161f1981 */ /* 0x000364000c2e1900 */
[----:B-1----:R-:W-:-:S05]  /*05e0*/  IMAD.WIDE R22, R53, 0x4, R18 ;  /* 0x0000000435167825 */ /* 0x002fca00078e0212 */
[----:B------:R-:W5:Y:S04]  /*05f0*/  @P0 LDG.E.EL R50, desc[UR6][R22.64] ;  /* 0x0000000616320981 */ /* 0x000f68000c2e1900 */
[----:B------:R-:W5:Y:S01]  /*0600*/  @P0 LDG.E.EL R40, desc[UR6][R22.64] ;  /* 0x0000000616280981 */ /* 0x000f62000c2e1900 */
[----:B--2---:R-:W-:Y:S01]  /*0610*/  FADD R38, -R47, R12 ;  /* 0x0000000c2f267221 */ /* 0x004fe20000000100 */
[----:B------:R-:W-:-:S06]  /*0620*/  CS2R R46, SRZ ;  /* 0x00000000002e7805 */ /* 0x000fcc000001ff00 */
[----:B------:R-:W2:Y:S01]  /*0630*/  @P0 LDG.E.EL R47, desc[UR6][R22.64] ;  /* 0x00000006162f0981 */ /* 0x000ea2000c2e1900 */
[----:B---3--:R-:W-:Y:S01]  /*0640*/  FADD R33, -R30, R33 ;  /* 0x000000211e217221 */ /* 0x008fe20000000100 */
[----:B------:R-:W-:Y:S02]  /*0650*/  IMAD.MOV.U32 R30, RZ, RZ, RZ ;  /* 0x000000ffff1e7224 */ /* 0x000fe400078e00ff */
[----:B----4-:R-:W-:Y:S01]  /*0660*/  FADD R58, -R58, R13 ;  /* 0x0000000d3a3a7221 */ /* 0x010fe20000000100 */
[----:B------:R-:W-:-:S04]  /*0670*/  IMAD.WIDE R12, R51, 0x4, R18 ;  /* 0x00000004330c7825 */ /* 0x000fc800078e0212 */
[----:B-----5:R-:W-:Y:S01]  /*0680*/  FADD R36, -R41, R14 ;  /* 0x0000000e29247221 */ /* 0x020fe20000000100 */
[----:B------:R-:W3:Y:S01]  /*0690*/  @P1 LDG.E.EL R46, desc[UR6][R12.64] ;  /* 0x000000060c2e1981 */ /* 0x000ee2000c2e1900 */
[----:B------:R-:W-:Y:S01]  /*06a0*/  FADD R42, -R42, R15 ;  /* 0x0000000f2a2a7221 */ /* 0x000fe20000000100 */
[----:B------:R-:W-:Y:S02]  /*06b0*/  IMAD.WIDE R14, R29, 0x4, R18 ;  /* 0x000000041d0e7825 */ /* 0x000fe400078e0212 */
[----:B------:R-:W4:Y:S02]  /*06c0*/  @P1 LDG.E.EL R10, desc[UR6][R12.64] ;  /* 0x000000060c0a1981 */ /* 0x000f24000c2e1900 */
[----:B------:R-:W-:Y:S01]  /*06d0*/  FADD R35, -R24, R35 ;  /* 0x0000002318237221 */ /* 0x000fe20000000100 */
[----:B------:R-:W-:Y:S01]  /*06e0*/  IMAD.MOV.U32 R24, RZ, RZ, RZ ;  /* 0x000000ffff187224 */ /* 0x000fe200078e00ff */
[----:B------:R-:W5:Y:S04]  /*06f0*/  @P1 LDG.E.EL R48, desc[UR6][R12.64] ;  /* 0x000000060c301981 */ /* 0x000f68000c2e1900 */
[----:B------:R1:W2:Y:S04]  /*0700*/  @P1 LDG.E.EL R54, desc[UR6][R12.64] ;  /* 0x000000060c361981 */ /* 0x0002a8000c2e1900 */
[----:B------:R-:W2:Y:S04]  /*0710*/  @P2 LDG.E.EL R30, desc[UR6][R14.64] ;  /* 0x000000060e1e2981 */ /* 0x000ea8000c2e1900 */
[----:B------:R-:W2:Y:S01]  /*0720*/  @P2 LDG.E.EL R26, desc[UR6][R14.64] ;  /* 0x000000060e1a2981 */ /* 0x000ea2000c2e1900 */
[----:B-1----:R-:W-:-:S03]  /*0730*/  CS2R R12, SRZ ;  /* 0x00000000000c7805 */ /* 0x002fc6000001ff00 */
[----:B------:R-:W2:Y:S04]  /*0740*/  @P2 LDG.E.EL R52, desc[UR6][R14.64] ;  /* 0x000000060e342981 */ /* 0x000ea8000c2e1900 */
[----:B------:R1:W2:Y:S04]  /*0750*/  @P2 LDG.E.EL R44, desc[UR6][R14.64] ;  /* 0x000000060e2c2981 */ /* 0x0002a8000c2e1900 */
[----:B------:R1:W2:Y:S02]  /*0760*/  @P0 LDG.E.EL R24, desc[UR6][R22.64] ;  /* 0x0000000616180981 */ /* 0x0002a4000c2e1900 */
[----:B01----:R-:W-:Y:S01]  /*0770*/  CS2R R14, SRZ ;  /* 0x00000000000e7805 */ /* 0x003fe2000001ff00 */
[----:B------:R-:W-:-:S05]  /*0780*/  IMAD.WIDE R22, R49, 0x4, R16 ;  /* 0x0000000431167825 */ /* 0x000fca00078e0210 */
[----:B------:R-:W2:Y:S01]  /*0790*/  @P1 LDG.E.EL.128 R12, desc[UR6][R22.64] ;  /* 0x00000006160c1981 */ /* 0x000ea2000c2e1d00 */
[----:B------:R-:W-:Y:S02]  /*07a0*/  IMAD.MOV.U32 R60, RZ, RZ, RZ ;  /* 0x000000ffff3c7224 */ /* 0x000fe400078e00ff */
[----:B------:R-:W-:-:S05]  /*07b0*/  IMAD.WIDE R18, R21, 0x4, R18 ;  /* 0x0000000415127825 */ /* 0x000fca00078e0212 */
[----:B------:R-:W3:Y:S01]  /*07c0*/  @P3 LDG.E.EL R60, desc[UR6][R18.64] ;  /* 0x00000006123c3981 */ /* 0x000ee2000c2e1900 */
[----:B------:R-:W-:Y:S01]  /*07d0*/  FADD R37, -R37, R32 ;  /* 0x0000002025257221 */ /* 0x000fe20000000100 */
[----:B------:R-:W-:Y:S01]  /*07e0*/  IMAD.MOV.U32 R32, RZ, RZ, RZ ;  /* 0x000000ffff207224 */ /* 0x000fe200078e00ff */
[----:B------:R-:W-:Y:S01]  /*07f0*/  MOV R51, RZ ;  /* 0x000000ff00337202 */ /* 0x000fe20000000f00 */
[----:B------:R-:W-:Y:S01]  /*0800*/  IMAD.MOV.U32 R56, RZ, RZ, RZ ;  /* 0x000000ffff387224 */ /* 0x000fe200078e00ff */
[----:B------:R-:W-:-:S03]  /*0810*/  LEA R43, R43, R25, 0xa ;  /* 0x000000192b2b7211 */ /* 0x000fc600078e50ff */
[----:B------:R-:W4:Y:S04]  /*0820*/  @P3 LDG.E.EL R32, desc[UR6][R18.64] ;  /* 0x0000000612203981 */ /* 0x000f28000c2e1900 */
[----:B------:R-:W4:Y:S04]  /*0830*/  @P3 LDG.E.EL R56, desc[UR6][R18.64] ;  /* 0x0000000612383981 */ /* 0x000f28000c2e1900 */
[----:B------:R0:W4:Y:S02]  /*0840*/  @P3 LDG.E.EL R51, desc[UR6][R18.64] ;  /* 0x0000000612333981 */ /* 0x000124000c2e1900 */
[----:B0-----:R-:W-:Y:S01]  /*0850*/  CS2R R18, SRZ ;  /* 0x0000000000127805 */ /* 0x001fe2000001ff00 */
[----:B--2---:R-:W-:Y:S01]  /*0860*/  FADD R31, -R31, R15 ;  /* 0x0000000f1f1f7221 */ /* 0x004fe20000000100 */
[----:B------:R-:W-:Y:S01]  /*0870*/  FADD R15, -R20, R13 ;  /* 0x0000000d140f7221 */ /* 0x000fe20000000100 */
[----:B------:R-:W-:Y:S01]  /*0880*/  IMAD.WIDE R20, R43, 0x4, R16 ;  /* 0x000000042b147825 */ /* 0x000fe200078e0210 */
[----:B------:R-:W-:-:S06]  /*0890*/  CS2R R16, SRZ ;  /* 0x0000000000107805 */ /* 0x000fcc000001ff00 */
[----:B------:R0:W2:Y:S01]  /*08a0*/  @P0 LDG.E.EL.128 R16, desc[UR6][R20.64] ;  /* 0x0000000614100981 */ /* 0x0000a2000c2e1d00 */
[----:B------:R-:W-:-:S04]  /*08b0*/  IMAD.MOV.U32 R13, RZ, RZ, 0x3b000000 ;  /* 0x3b000000ff0d7424 */ /* 0x000fc800078e00ff */
[-C--:B------:R-:W-:Y:S01]  /*08c0*/  FFMA R22, R26, R13.reuse, 9.9999997473787516356e-06 ;  /* 0x3727c5ac1a167423 */ /* 0x080fe2000000000d */
[----:B---3--:R-:W-:-:S03]  /*08d0*/  FFMA R60, R60, R13, 9.9999997473787516356e-06 ;  /* 0x3727c5ac3c3c7423 */ /* 0x008fc6000000000d */
[----:B------:R-:W1:Y:S01]  /*08e0*/  MUFU.RSQ R27, R22 ;  /* 0x00000016001b7308 */ /* 0x000e620000001400 */
[----:B------:R-:W-:-:S07]  /*08f0*/  FFMA R23, R44, R13, 9.9999997473787516356e-06 ;  /* 0x3727c5ac2c177423 */ /* 0x000fce000000000d */
[----:B------:R-:W3:Y:S01]  /*0900*/  MUFU.RSQ R44, R60 ;  /* 0x0000003c002c7308 */ /* 0x000ee20000001400 */
[----:B----4-:R-:W-:Y:S01]  /*0910*/  FFMA R29, R56, R13, 9.9999997473787516356e-06 ;  /* 0x3727c5ac381d7423 */ /* 0x010fe2000000000d */
[----:B-1----:R-:W-:Y:S02]  /*0920*/  FMUL R58, R27, R58 ;  /* 0x0000003a1b3a7220 */ /* 0x002fe40000400000 */
[----:B------:R-:W1:Y:S04]  /*0930*/  LDC.64 R26, c[0x0][0x228] ;  /* 0x00008a00ff1a7b82 */ /* 0x000e680000000a00 */
[----:B------:R-:W-:Y:S01]  /*0940*/  MUFU.RSQ R56, R29 ;  /* 0x0000001d00387308 */ /* 0x000fe20000001400 */
[----:B---3--:R-:W-:-:S07]  /*0950*/  FMUL R44, R44, R35 ;  /* 0x000000232c2c7220 */ /* 0x008fce0000400000 */
[----:B------:R-:W3:Y:S01]  /*0960*/  MUFU.RSQ R23, R23 ;  /* 0x0000001700177308 */ /* 0x000ee20000001400 */
[----:B0-----:R-:W-:Y:S01]  /*0970*/  CS2R R20, SRZ ;  /* 0x0000000000147805 */ /* 0x001fe2000001ff00 */
[----:B---3--:R-:W-:Y:S01]  /*0980*/  FMUL R42, R23, R42 ;  /* 0x0000002a172a7220 */ /* 0x008fe20000400000 */
[----:B------:R-:W-:Y:S01]  /*0990*/  CS2R R22, SRZ ;  /* 0x0000000000167805 */ /* 0x000fe2000001ff00 */
[----:B-1----:R-:W-:-:S05]  /*09a0*/  IMAD.WIDE R26, R25, 0x4, R26 ;  /* 0x00000004191a7825 */ /* 0x002fca00078e021a */
[----:B------:R0:W3:Y:S02]  /*09b0*/  @!P4 LDG.E.EL.128 R20, desc[UR6][R26.64] ;  /* 0x000000061a14c981 */ /* 0x0000e4000c2e1d00 */
[----:B0-----:R-:W-:Y:S01]  /*09c0*/  CS2R R26, SRZ ;  /* 0x00000000001a7805 */ /* 0x001fe2000001ff00 */
[----:B--2---:R-:W-:Y:S02]  /*09d0*/  FADD R35, -R28, R19 ;  /* 0x000000131c237221 */ /* 0x004fe40000000100 */
[----:B------:R-:W0:Y:S01]  /*09e0*/  LDC.64 R28, c[0x0][0x230] ;  /* 0x00008c00ff1c7b82 */ /* 0x000e220000000a00 */
[----:B------:R-:W-:Y:S01]  /*09f0*/  FFMA R19, R24, R13, 9.9999997473787516356e-06 ;  /* 0x3727c5ac18137423 */ /* 0x000fe2000000000d */
[----:B0-----:R-:W-:Y:S01]  /*0a00*/  IMAD.WIDE R28, R25, 0x4, R28 ;  /* 0x00000004191c7825 */ /* 0x001fe200078e021c */
[----:B------:R-:W-:-:S06]  /*0a10*/  CS2R R24, SRZ ;  /* 0x0000000000187805 */ /* 0x000fcc000001ff00 */
[----:B------:R0:W3:Y:S01]  /*0a20*/  @!P4 LDG.E.EL.128 R24, desc[UR6][R28.64] ;  /* 0x000000061c18c981 */ /* 0x0000e2000c2e1d00 */
[----:B------:R-:W-:Y:S01]  /*0a30*/  FMUL R56, R56, R33 ;  /* 0x0000002138387220 */ /* 0x000fe20000400000 */
[----:B------:R-:W-:Y:S01]  /*0a40*/  FFMA R33, R54, R13, 9.9999997473787516356e-06 ;  /* 0x3727c5ac36217423 */ /* 0x000fe2000000000d */
[----:B------:R-:W1:Y:S08]  /*0a50*/  MUFU.RSQ R19, R19 ;  /* 0x0000001300137308 */ /* 0x000e700000001400 */
[----:B------:R-:W2:Y:S01]  /*0a60*/  MUFU.RSQ R54, R33 ;  /* 0x0000002100367308 */ /* 0x000ea20000001400 */
[----:B-1----:R-:W-:Y:S01]  /*0a70*/  FMUL R60, R19, R35 ;  /* 0x00000023133c7220 */ /* 0x002fe20000400000 */
[----:B------:R-:W-:-:S02]  /*0a80*/  FFMA R19, R40, R13, 9.9999997473787516356e-06 ;  /* 0x3727c5ac28137423 */ /* 0x000fc4000000000d */
[----:B------:R-:W1:Y:S01]  /*0a90*/  LDC.64 R40, c[0x0][0x238] ;  /* 0x00008e00ff287b82 */ /* 0x000e620000000a00 */
[----:B--2---:R-:W-:Y:S01]  /*0aa0*/  FMUL R54, R54, R31 ;  /* 0x0000001f36367220 */ /* 0x004fe20000400000 */
[----:B------:R-:W-:Y:S02]  /*0ab0*/  FFMA R31, R10, R13, 9.9999997473787516356e-06 ;  /* 0x3727c5ac0a1f7423 */ /* 0x000fe4000000000d */
[----:B------:R-:W0:Y:S08]  /*0ac0*/  MUFU.RSQ R19, R19 ;  /* 0x0000001300137308 */ /* 0x000e300000001400 */
[----:B------:R-:W2:Y:S01]  /*0ad0*/  MUFU.RSQ R31, R31 ;  /* 0x0000001f001f7308 */ /* 0x000ea20000001400 */
[----:B------:R-:W-:-:S04]  /*0ae0*/  FADD R17, -R8, R17 ;  /* 0x0000001108117221 */ /* 0x000fc80000000100 */
[----:B0-----:R-:W-:Y:S01]  /*0af0*/  FMUL R28, R19, R17 ;  /* 0x00000011131c7220 */ /* 0x001fe20000400000 */
[-C--:B------:R-:W-:Y:S01]  /*0b00*/  FFMA R51, R51, R13.reuse, 9.9999997473787516356e-06 ;  /* 0x3727c5ac33337423 */ /* 0x080fe2000000000d */
[----:B------:R-:W-:Y:S01]  /*0b10*/  FADD R17, -R39, R34 ;  /* 0x0000002227117221 */ /* 0x000fe20000000100 */
[----:B------:R-:W-:Y:S01]  /*0b20*/  CS2R R34, SRZ ;  /* 0x0000000000227805 */ /* 0x000fe2000001ff00 */
[-C--:B------:R-:W-:Y:S01]  /*0b30*/  FFMA R50, R50, R13.reuse, 9.9999997473787516356e-06 ;  /* 0x3727c5ac32327423 */ /* 0x080fe2000000000d */
[----:B------:R-:W-:Y:S01]  /*0b40*/  FFMA R19, R47, R13, 9.9999997473787516356e-06 ;  /* 0x3727c5ac2f137423 */ /* 0x000fe2000000000d */
[-CC-:B---3--:R-:W-:Y:S01]  /*0b50*/  FFMA R8, R44, R23.reuse, R27.reuse ;  /* 0x000000172c087223 */ /* 0x188fe2000000001b */
[-CC-:B------:R-:W-:Y:S01]  /*0b60*/  FFMA R44, R54, R23.reuse, R27.reuse ;  /* 0x00000017362c7223 */ /* 0x180fe2000000001b */
[-CC-:B------:R-:W-:Y:S01]  /*0b70*/  FFMA R10, R42, R23.reuse, R27.reuse ;  /* 0x000000172a0a7223 */ /* 0x180fe2000000001b */
[----:B------:R-:W-:Y:S01]  /*0b80*/  FFMA R54, R60, R23, R27 ;  /* 0x000000173c367223 */ /* 0x000fe2000000001b */
[-C--:B------:R-:W-:Y:S01]  /*0b90*/  FFMA R27, R52, R13.reuse, 9.9999997473787516356e-06 ;  /* 0x3727c5ac341b7423 */ /* 0x080fe2000000000d */
[-C--:B------:R-:W-:Y:S01]  /*0ba0*/  FFMA R23, R30, R13.reuse, 9.9999997473787516356e-06 ;  /* 0x3727c5ac1e177423 */ /* 0x080fe2000000000d */
[----:B------:R-:W-:Y:S01]  /*0bb0*/  FFMA R52, R32, R13, 9.9999997473787516356e-06 ;  /* 0x3727c5ac20347423 */ /* 0x000fe2000000000d */
[----:B--2---:R-:W-:Y:S01]  /*0bc0*/  FMUL R60, R31, R15 ;  /* 0x0000000f1f3c7220 */ /* 0x004fe20000400000 */
[-CC-:B------:R-:W-:Y:S01]  /*0bd0*/  FFMA R56, R56, R21.reuse, R25.reuse ;  /* 0x0000001538387223 */ /* 0x180fe20000000019 */
[----:B------:R-:W0:Y:S01]  /*0be0*/  MUFU.RSQ R15, R23 ;  /* 0x00000017000f7308 */ /* 0x000e220000001400 */
[-CC-:B------:R-:W-:Y:S01]  /*0bf0*/  FFMA R58, R58, R21.reuse, R25.reuse ;  /* 0x000000153a3a7223 */ /* 0x180fe20000000019 */
[-CC-:B------:R-:W-:Y:S01]  /*0c00*/  FFMA R60, R60, R21.reuse, R25.reuse ;  /* 0x000000153c3c7223 */ /* 0x180fe20000000019 */
[----:B------:R-:W-:Y:S01]  /*0c10*/  FFMA R21, R28, R21, R25 ;  /* 0x000000151c157223 */ /* 0x000fe20000000019 */
[----:B------:R-:W-:-:S02]  /*0c20*/  CS2R R28, SRZ ;  /* 0x00000000001c7805 */ /* 0x000fc4000001ff00 */
[----:B------:R-:W-:Y:S02]  /*0c30*/  CS2R R30, SRZ ;  /* 0x00000000001e7805 */ /* 0x000fe4000001ff00 */
[----:B------:R-:W2:Y:S01]  /*0c40*/  MUFU.RSQ R27, R27 ;  /* 0x0000001b001b7308 */ /* 0x000ea20000001400 */
[----:B-1----:R-:W-:-:S05]  /*0c50*/  IMAD.WIDE R42, R43, 0x4, R40 ;  /* 0x000000042b2a7825 */ /* 0x002fca00078e0228 */
[----:B------:R1:W3:Y:S02]  /*0c60*/  @P0 LDG.E.EL.128 R28, desc[UR6][R42.64] ;  /* 0x000000062a1c0981 */ /* 0x0002e4000c2e1d00 */
[----:B------:R-:W4:Y:S01]  /*0c70*/  MUFU.RSQ R52, R52 ;  /* 0x0000003400347308 */ /* 0x000f220000001400 */
[----:B0-----:R-:W-:Y:S01]  /*0c80*/  FMUL R15, R15, R38 ;  /* 0x000000260f0f7220 */ /* 0x001fe20000400000 */
[----:B------:R-:W-:Y:S01]  /*0c90*/  CS2R R32, SRZ ;  /* 0x0000000000207805 */ /* 0x000fe2000001ff00 */
[-C--:B------:R-:W-:Y:S01]  /*0ca0*/  FFMA R23, R46, R13.reuse, 9.9999997473787516356e-06 ;  /* 0x3727c5ac2e177423 */ /* 0x080fe2000000000d */
[----:B-----5:R-:W-:Y:S01]  /*0cb0*/  FFMA R25, R48, R13, 9.9999997473787516356e-06 ;  /* 0x3727c5ac30197423 */ /* 0x020fe2000000000d */
[----:B------:R-:W-:-:S03]  /*0cc0*/  IMAD.WIDE R38, R49, 0x4, R40 ;  /* 0x0000000431267825 */ /* 0x000fc600078e0228 */
[----:B-1----:R-:W0:Y:S01]  /*0cd0*/  MUFU.RSQ R42, R51 ;  /* 0x00000033002a7308 */ /* 0x002e220000001400 */
[----:B--2---:R-:W-:Y:S01]  /*0ce0*/  FMUL R13, R27, R36 ;  /* 0x000000241b0d7220 */ /* 0x004fe20000400000 */
[----:B------:R1:W2:Y:S01]  /*0cf0*/  @P1 LDG.E.EL.128 R32, desc[UR6][R38.64] ;  /* 0x0000000626201981 */ /* 0x0002a2000c2e1d00 */
[----:B----4-:R-:W-:Y:S01]  /*0d00*/  FMUL R27, R52, R37 ;  /* 0x00000025341b7220 */ /* 0x010fe20000400000 */
[----:B------:R-:W-:Y:S01]  /*0d10*/  HFMA2.MMA R37, -RZ, RZ, 0, 0 ;  /* 0x00000000ff257435 */ /* 0x000fe200000001ff */
[----:B------:R-:W-:Y:S02]  /*0d20*/  IMAD.MOV.U32 R36, RZ, RZ, RZ ;  /* 0x000000ffff247224 */ /* 0x000fe400078e00ff */
[----:B------:R-:W-:-:S04]  /*0d30*/  IMAD.WIDE R48, R6, 0x4, R40 ;  /* 0x0000000406307825 */ /* 0x000fc800078e0228 */
[----:B-1----:R-:W-:Y:S02]  /*0d40*/  IMAD.MOV.U32 R38, RZ, RZ, RZ ;  /* 0x000000ffff267224 */ /* 0x002fe400078e00ff */
[----:B------:R-:W-:Y:S02]  /*0d50*/  IMAD.MOV.U32 R39, RZ, RZ, RZ ;  /* 0x000000ffff277224 */ /* 0x000fe400078e00ff */
[----:B0-----:R-:W-:Y:S01]  /*0d60*/  FMUL R17, R42, R17 ;  /* 0x000000112a117220 */ /* 0x001fe20000400000 */
[----:B------:R-:W-:Y:S01]  /*0d70*/  IMAD.WIDE R46, R4, 0x4, R40 ;  /* 0x00000004042e7825 */ /* 0x000fe200078e0228 */
[----:B------:R-:W-:Y:S02]  /*0d80*/  CS2R R40, SRZ ;  /* 0x0000000000287805 */ /* 0x000fe4000001ff00 */
[----:B------:R-:W-:Y:S01]  /*0d90*/  CS2R R42, SRZ ;  /* 0x00000000002a7805 */ /* 0x000fe2000001ff00 */
[----:B------:R0:W4:Y:S05]  /*0da0*/  @P2 LDG.E.EL.128 R36, desc[UR6][R48.64] ;  /* 0x0000000630242981 */ /* 0x00012a000c2e1d00 */
[----:B------:R1:W5:Y:S01]  /*0db0*/  @P3 LDG.E.EL.128 R40, desc[UR6][R46.64] ;  /* 0x000000062e283981 */ /* 0x000362000c2e1d00 */
[----:B------:R-:W1:Y:S01]  /*0dc0*/  S2R R4, SR_TID.X ;  /* 0x0000000000047919 */ /* 0x000e620000002100 */
[----:B------:R-:W1:Y:S01]  /*0dd0*/  S2UR UR5, SR_CgaCtaId ;  /* 0x00000000000579c3 */ /* 0x000e620000008800 */
[----:B------:R-:W0:Y:S01]  /*0de0*/  MUFU.RSQ R19, R19 ;  /* 0x0000001300137308 */ /* 0x000e220000001400 */
[----:B------:R-:W-:Y:S01]  /*0df0*/  FADD R12, -R3, R12 ;  /* 0x0000000c030c7221 */ /* 0x000fe20000000100 */
[----:B------:R-:W-:Y:S01]  /*0e00*/  FADD R18, -R45, R18 ;  /* 0x000000122d127221 */ /* 0x000fe20000000100 */
[----:B------:R-:W-:-:S05]  /*0e10*/  FADD R11, -R11, R14 ;  /* 0x0000000e0b0b7221 */ /* 0x000fca0000000100 */
[----:B------:R-:W1:Y:S01]  /*0e20*/  MUFU.RSQ R50, R50 ;  /* 0x0000003200327308 */ /* 0x000e620000001400 */
[----:B------:R-:W-:Y:S01]  /*0e30*/  UMOV UR4, 0x400 ;  /* 0x0000040000047882 */ /* 0x000fe20000000000 */
[----:B0-----:R-:W-:Y:S01]  /*0e40*/  FADD R49, -R9, R16 ;  /* 0x0000001009317221 */ /* 0x001fe20000000100 */
[----:B------:R-:W-:-:S05]  /*0e50*/  FMUL R19, R19, R18 ;  /* 0x0000001213137220 */ /* 0x000fca0000400000 */
[----:B------:R-:W0:Y:S01]  /*0e60*/  MUFU.RSQ R14, R25 ;  /* 0x00000019000e7308 */ /* 0x000e220000001400 */
[----:B------:R-:W-:-:S07]  /*0e70*/  FFMA R19, R19, R22, R26 ;  /* 0x0000001613137223 */ /* 0x000fce000000001a */
[----:B------:R-:W0:Y:S01]  /*0e80*/  MUFU.RSQ R45, R23 ;  /* 0x00000017002d7308 */ /* 0x000e220000001400 */
[----:B-1----:R-:W-:Y:S01]  /*0e90*/  SHF.L.U32 R3, R4, 0x8, RZ ;  /* 0x0000000804037819 */ /* 0x002fe200000006ff */
[----:B------:R-:W-:-:S03]  /*0ea0*/  UPRMT UR4, UR5, 0x654, UR4 ;  /* 0x0000065405047896 */ /* 0x000fc60008000004 */
[----:B------:R-:W-:Y:S01]  /*0eb0*/  LOP3.LUT R6, R3, 0xf00, RZ, 0xc0, !PT ;  /* 0x00000f0003067812 */ /* 0x000fe200078ec0ff */
[----:B------:R-:W-:-:S03]  /*0ec0*/  FMUL R49, R50, R49 ;  /* 0x0000003132317220 */ /* 0x000fc60000400000 */
[C---:B------:R-:W-:Y:S02]  /*0ed0*/  LOP3.LUT R9, R6.reuse, 0x40, RZ, 0xfc, !PT ;  /* 0x0000004006097812 */ /* 0x040fe400078efcff */
[----:B------:R-:W-:Y:S02]  /*0ee0*/  LOP3.LUT R3, R6, R5, RZ, 0xfc, !PT ;  /* 0x0000000506037212 */ /* 0x000fe400078efcff */
[----:B------:R-:W-:Y:S01]  /*0ef0*/  LEA.HI R16, R9, UR4, RZ, 0x1e ;  /* 0x0000000409107c11 */ /* 0x000fe2000f8ff0ff */
[----:B------:R-:W-:Y:S01]  /*0f00*/  FFMA R49, R49, R20, R24 ;  /* 0x0000001431317223 */ /* 0x000fe20000000018 */
[----:B0-----:R-:W-:Y:S01]  /*0f10*/  FMUL R11, R14, R11 ;  /* 0x0000000b0e0b7220 */ /* 0x001fe20000400000 */
[----:B------:R-:W-:Y:S02]  /*0f20*/  FMUL R45, R45, R12 ;  /* 0x0000000c2d2d7220 */ /* 0x000fe40000400000 */
[----:B------:R-:W-:Y:S01]  /*0f30*/  IMAD R9, R3, 0x4, R16 ;  /* 0x0000000403097824 */ /* 0x000fe200078e0210 */
[C---:B------:R-:W-:Y:S01]  /*0f40*/  LOP3.LUT R46, R6.reuse, 0x80, RZ, 0xfc, !PT ;  /* 0x00000080062e7812 */ /* 0x040fe200078efcff */
[----:B------:R-:W-:Y:S01]  /*0f50*/  FFMA R11, R11, R22, R26 ;  /* 0x000000160b0b7223 */ /* 0x000fe2000000001a */
[C---:B------:R-:W-:Y:S01]  /*0f60*/  LOP3.LUT R47, R6.reuse, 0xc0, RZ, 0xfc, !PT ;  /* 0x000000c0062f7812 */ /* 0x040fe200078efcff */
[----:B------:R-:W-:Y:S01]  /*0f70*/  FFMA R45, R45, R20, R24 ;  /* 0x000000142d2d7223 */ /* 0x000fe20000000018 */
[----:B------:R-:W-:-:S02]  /*0f80*/  LEA.HI R6, R6, UR4, RZ, 0x1e ;  /* 0x0000000406067c11 */ /* 0x000fc4000f8ff0ff */
[----:B------:R-:W-:Y:S02]  /*0f90*/  LEA.HI R46, R46, UR4, RZ, 0x1e ;  /* 0x000000042e2e7c11 */ /* 0x000fe4000f8ff0ff */
[----:B------:R-:W-:Y:S01]  /*0fa0*/  LEA.HI R48, R47, UR4, RZ, 0x1e ;  /* 0x000000042f307c11 */ /* 0x000fe2000f8ff0ff */
[----:B------:R-:W-:Y:S02]  /*0fb0*/  IMAD R6, R3, 0x4, R6 ;  /* 0x0000000403067824 */ /* 0x000fe400078e0206 */
[----:B------:R-:W-:Y:S01]  /*0fc0*/  FFMA R15, R15, R20, R24 ;  /* 0x000000140f0f7223 */ /* 0x000fe20000000018 */
[----:B------:R-:W-:Y:S01]  /*0fd0*/  LEA R23, R3, R46, 0x2 ;  /* 0x0000002e03177211 */ /* 0x000fe200078e10ff */
[----:B------:R-:W-:Y:S01]  /*0fe0*/  FFMA R13, R13, R22, R26 ;  /* 0x000000160d0d7223 */ /* 0x000fe2000000001a */
[----:B------:R-:W-:Y:S02]  /*0ff0*/  IMAD R3, R3, 0x4, R48 ;  /* 0x0000000403037824 */ /* 0x000fe400078e0230 */
[----:B------:R-:W-:Y:S01]  /*1000*/  FFMA R27, R27, R20, R24 ;  /* 0x000000141b1b7223 */ /* 0x000fe20000000018 */
[----:B------:R-:W-:Y:S01]  /*1010*/  FFMA R17, R17, R22, R26 ;  /* 0x0000001611117223 */ /* 0x000fe2000000001a */
[----:B------:R-:W-:-:S02]  /*1020*/  LOP3.LUT R20, R7, 0x3fc, RZ, 0xc0, !PT ;  /* 0x000003fc07147812 */ /* 0x000fc400078ec0ff */
[----:B------:R-:W-:Y:S02]  /*1030*/  LOP3.LUT R2, R2, 0x3c, R7, 0xf8, !PT ;  /* 0x0000003c02027812 */ /* 0x000fe400078ef807 */
[C---:B---3--:R-:W-:Y:S01]  /*1040*/  FSETP.GEU.AND P0, PT, R19.reuse, -R30, PT ;  /* 0x8000001e1300720b */ /* 0x048fe20003f0e000 */
[----:B------:R-:W-:Y:S01]  /*1050*/  FADD R19, R19, R30 ;  /* 0x0000001e13137221 */ /* 0x000fe20000000000 */
[C---:B------:R-:W-:Y:S01]  /*1060*/  FSETP.GEU.AND P2, PT, R49.reuse, -R28, PT ;  /* 0x8000001c3100720b */ /* 0x040fe20003f4e000 */
[----:B------:R-:W-:-:S03]  /*1070*/  FADD R28, R49, R28 ;  /* 0x0000001c311c7221 */ /* 0x000fc60000000000 */
[----:B------:R-:W-:Y:S02]  /*1080*/  FSEL R16, R19, RZ, P0 ;  /* 0x000000ff13107208 */ /* 0x000fe40000000000 */
[C---:B------:R-:W-:Y:S01]  /*1090*/  FSETP.GEU.AND P0, PT, R54.reuse, -R31, PT ;  /* 0x8000001f3600720b */ /* 0x040fe20003f0e000 */
[----:B------:R-:W-:Y:S01]  /*10a0*/  FADD R31, R54, R31 ;  /* 0x0000001f361f7221 */ /* 0x000fe20000000000 */
[C---:B------:R-:W-:Y:S01]  /*10b0*/  FSETP.GEU.AND P1, PT, R21.reuse, -R29, PT ;  /* 0x8000001d1500720b */ /* 0x040fe20003f2e000 */
[----:B------:R-:W-:Y:S01]  /*10c0*/  FADD R21, R21, R29 ;  /* 0x0000001d15157221 */ /* 0x000fe20000000000 */
[----:B--2---:R-:W-:Y:S01]  /*10d0*/  FADD R12, R11, R34 ;  /* 0x000000220b0c7221 */ /* 0x004fe20000000000 */
[----:B------:R-:W-:Y:S02]  /*10e0*/  FSEL R25, R28, RZ, P2 ;  /* 0x000000ff1c197208 */ /* 0x000fe40001000000 */
[----:B------:R-:W-:Y:S02]  /*10f0*/  FSEL R18, R31, RZ, P0 ;  /* 0x000000ff1f127208 */ /* 0x000fe40000000000 */
[----:B------:R-:W-:-:S02]  /*1100*/  FSETP.GEU.AND P0, PT, R11, -R34, PT ;  /* 0x800000220b00720b */ /* 0x000fc40003f0e000 */
[----:B------:R-:W-:Y:S02]  /*1110*/  FSEL R14, R21, RZ, P1 ;  /* 0x000000ff150e7208 */ /* 0x000fe40000800000 */
[C---:B------:R-:W-:Y:S01]  /*1120*/  FSETP.GEU.AND P2, PT, R45.reuse, -R32, PT ;  /* 0x800000202d00720b */ /* 0x040fe20003f4e000 */
[----:B------:R-:W-:Y:S01]  /*1130*/  FADD R32, R45, R32 ;  /* 0x000000202d207221 */ /* 0x000fe20000000000 */
[C---:B------:R-:W-:Y:S01]  /*1140*/  FSETP.GEU.AND P1, PT, R60.reuse, -R33, PT ;  /* 0x800000213c00720b */ /* 0x040fe20003f2e000 */
[----:B------:R-:W-:Y:S01]  /*1150*/  FADD R33, R60, R33 ;  /* 0x000000213c217221 */ /* 0x000fe20000000000 */
[----:B------:R-:W-:Y:S01]  /*1160*/  FSEL R12, R12, RZ, P0 ;  /* 0x000000ff0c0c7208 */ /* 0x000fe20000000000 */
[----:B------:R-:W-:Y:S01]  /*1170*/  STS [R6], R25 ;  /* 0x0000001906007388 */ /* 0x000fe20000000800 */
[----:B------:R-:W-:Y:S02]  /*1180*/  FSEL R11, R32, RZ, P2 ;  /* 0x000000ff200b7208 */ /* 0x000fe40001000000 */
[----:B------:R-:W-:Y:S01]  /*1190*/  FSETP.GEU.AND P4, PT, R44, -R35, PT ;  /* 0x800000232c00720b */ /* 0x000fe20003f8e000 */
[----:B------:R0:W-:Y:S01]  /*11a0*/  STS [R9+0x100], R14 ;  /* 0x0001000e09007388 */ /* 0x0001e20000000800 */
[C---:B----4-:R-:W-:Y:S01]  /*11b0*/  FSETP.GEU.AND P0, PT, R10.reuse, -R39, PT ;  /* 0x800000270a00720b */ /* 0x050fe20003f0e000 */
[----:B------:R-:W-:Y:S01]  /*11c0*/  FADD R10, R10, R39 ;  /* 0x000000270a0a7221 */ /* 0x000fe20000000000 */
[----:B------:R-:W-:Y:S01]  /*11d0*/  FADD R35, R44, R35 ;  /* 0x000000232c237221 */ /* 0x000fe20000000000 */
[C---:B------:R-:W-:Y:S01]  /*11e0*/  FSETP.GEU.AND P3, PT, R15.reuse, -R36, PT ;  /* 0x800000240f00720b */ /* 0x040fe20003f6e000 */
[----:B------:R-:W-:Y:S01]  /*11f0*/  FADD R15, R15, R36 ;  /* 0x000000240f0f7221 */ /* 0x000fe20000000000 */
[----:B------:R-:W-:-:S02]  /*1200*/  FSETP.GEU.AND P2, PT, R58, -R37, PT ;  /* 0x800000253a00720b */ /* 0x000fc40003f4e000 */
[----:B0-----:R-:W-:Y:S01]  /*1210*/  FSEL R14, R33, RZ, P1 ;  /* 0x000000ff210e7208 */ /* 0x001fe20000800000 */
[----:B------:R0:W-:Y:S01]  /*1220*/  STS [R23+0x200], R16 ;  /* 0x0002001017007388 */ /* 0x0001e20000000800 */
[----:B------:R-:W-:Y:S01]  /*1230*/  FADD R37, R58, R37 ;  /* 0x000000253a257221 */ /* 0x000fe20000000000 */
[C---:B------:R-:W-:Y:S01]  /*1240*/  FSETP.GEU.AND P1, PT, R13.reuse, -R38, PT ;  /* 0x800000260d00720b */ /* 0x040fe20003f2e000 */
[----:B------:R-:W-:Y:S01]  /*1250*/  FADD R13, R13, R38 ;  /* 0x000000260d0d7221 */ /* 0x000fe20000000000 */
[----:B------:R-:W-:Y:S01]  /*1260*/  STS [R3+0x300], R18 ;  /* 0x0003001203007388 */ /* 0x000fe20000000800 */
[----:B------:R-:W-:Y:S02]  /*1270*/  FSEL R10, R10, RZ, P0 ;  /* 0x000000ff0a0a7208 */ /* 0x000fe40000000000 */
[C---:B-----5:R-:W-:Y:S01]  /*1280*/  FSETP.GEU.AND P0, PT, R27.reuse, -R40, PT ;  /* 0x800000281b00720b */ /* 0x060fe20003f0e000 */
[----:B------:R1:W-:Y:S01]  /*1290*/  STS [R6+0x40], R11 ;  /* 0x0000400b06007388 */ /* 0x0003e20000000800 */
[----:B------:R-:W-:Y:S01]  /*12a0*/  FADD R27, R27, R40 ;  /* 0x000000281b1b7221 */ /* 0x000fe20000000000 */
[----:B0-----:R-:W-:-:S02]  /*12b0*/  FSEL R16, R35, RZ, P4 ;  /* 0x000000ff23107208 */ /* 0x001fc40002000000 */
[----:B------:R0:W-:Y:S01]  /*12c0*/  STS [R9+0x140], R14 ;  /* 0x0001400e09007388 */ /* 0x0001e20000000800 */
[----:B------:R-:W-:-:S03]  /*12d0*/  FSEL R15, R15, RZ, P3 ;  /* 0x000000ff0f0f7208 */ /* 0x000fc60001800000 */
[----:B------:R2:W-:Y:S01]  /*12e0*/  STS [R23+0x240], R12 ;  /* 0x0002400c17007388 */ /* 0x0005e20000000800 */
[----:B------:R-:W-:Y:S02]  /*12f0*/  FSEL R27, R27, RZ, P0 ;  /* 0x000000ff1b1b7208 */ /* 0x000fe40000000000 */
[----:B-1----:R-:W-:Y:S01]  /*1300*/  LOP3.LUT R11, R20, 0x400, RZ, 0xfc, !PT ;  /* 0x00000400140b7812 */ /* 0x002fe200078efcff */
[----:B------:R-:W-:Y:S01]  /*1310*/  STS [R3+0x340], R16 ;  /* 0x0003401003007388 */ /* 0x000fe20000000800 */
[----:B0-----:R-:W-:Y:S02]  /*1320*/  FSEL R14, R13, RZ, P1 ;  /* 0x000000ff0d0e7208 */ /* 0x001fe40000800000 */
[----:B--2---:R-:W-:Y:S02]  /*1330*/  FSEL R12, R37, RZ, P2 ;  /* 0x000000ff250c7208 */ /* 0x004fe40001000000 */
[C---:B------:R-:W-:Y:S01]  /*1340*/  FSETP.GEU.AND P2, PT, R56.reuse, -R41, PT ;  /* 0x800000293800720b */ /* 0x040fe20003f4e000 */
[----:B------:R-:W-:Y:S01]  /*1350*/  FADD R41, R56, R41 ;  /* 0x0000002938297221 */ /* 0x000fe20000000000 */
[C---:B------:R-:W-:Y:S01]  /*1360*/  FSETP.GEU.AND P1, PT, R17.reuse, -R42, PT ;  /* 0x8000002a1100720b */ /* 0x040fe20003f2e000 */
[----:B------:R-:W-:Y:S01]  /*1370*/  STS [R6+0x80], R15 ;  /* 0x0000800f06007388 */ /* 0x000fe20000000800 */
[----:B------:R-:W-:Y:S01]  /*1380*/  FADD R17, R17, R42 ;  /* 0x0000002a11117221 */ /* 0x000fe20000000000 */
[C---:B------:R-:W-:Y:S01]  /*1390*/  FSETP.GEU.AND P0, PT, R8.reuse, -R43, PT ;  /* 0x8000002b0800720b */ /* 0x040fe20003f0e000 */
[----:B------:R-:W-:Y:S01]  /*13a0*/  FADD R8, R8, R43 ;  /* 0x0000002b08087221 */ /* 0x000fe20000000000 */
[----:B------:R0:W-:Y:S04]  /*13b0*/  STS [R9+0x180], R12 ;  /* 0x0001800c09007388 */ /* 0x0001e80000000800 */
[----:B------:R-:W-:Y:S01]  /*13c0*/  STS [R23+0x280], R14 ;  /* 0x0002800e17007388 */ /* 0x000fe20000000800 */
[----:B------:R-:W-:-:S03]  /*13d0*/  FSEL R22, R8, RZ, P0 ;  /* 0x000000ff08167208 */ /* 0x000fc60000000000 */
[----:B------:R1:W-:Y:S01]  /*13e0*/  STS [R3+0x380], R10 ;  /* 0x0003800a03007388 */ /* 0x0003e20000000800 */
[----:B0-----:R-:W-:Y:S02]  /*13f0*/  SHF.R.U32.HI R12, RZ, 0x2, R11 ;  /* 0x00000002ff0c7819 */ /* 0x001fe4000001160b */
[----:B------:R-:W-:Y:S02]  /*1400*/  LOP3.LUT R11, R4, 0xf0, RZ, 0xc0, !PT ;  /* 0x000000f0040b7812 */ /* 0x000fe400078ec0ff */
[----:B------:R-:W-:Y:S02]  /*1410*/  FSEL R4, R17, RZ, P1 ;  /* 0x000000ff11047208 */ /* 0x000fe40000800000 */
[----:B-1----:R-:W-:Y:S01]  /*1420*/  FSEL R10, R41, RZ, P2 ;  /* 0x000000ff290a7208 */ /* 0x002fe20001000000 */
[----:B------:R0:W-:Y:S04]  /*1430*/  STS [R6+0xc0], R27 ;  /* 0x0000c01b06007388 */ /* 0x0001e80000000800 */
[----:B------:R-:W-:Y:S04]  /*1440*/  STS [R9+0x1c0], R10 ;  /* 0x0001c00a09007388 */ /* 0x000fe80000000800 */
[----:B------:R1:W-:Y:S01]  /*1450*/  STS [R23+0x2c0], R4 ;  /* 0x0002c00417007388 */ /* 0x0003e20000000800 */
[----:B------:R-:W-:-:S02]  /*1460*/  LOP3.LUT R13, R20, 0x800, RZ, 0xfc, !PT ;  /* 0x00000800140d7812 */ /* 0x000fc400078efcff */
[----:B------:R-:W-:Y:S01]  /*1470*/  LOP3.LUT R12, R12, 0x1f0, RZ, 0xc0, !PT ;  /* 0x000001f00c0c7812 */ /* 0x000fe200078ec0ff */
[----:B------:R2:W-:Y:S01]  /*1480*/  STS [R3+0x3c0], R22 ;  /* 0x0003c01603007388 */ /* 0x0005e20000000800 */
[----:B------:R-:W-:Y:S01]  /*1490*/  SHF.R.U32.HI R13, RZ, 0x2, R13 ;  /* 0x00000002ff0d7819 */ /* 0x000fe2000001160d */
[----:B------:R-:W-:Y:S01]  /*14a0*/  VIADD R11, R11, UR4 ;  /* 0x000000040b0b7c36 */ /* 0x000fe20008000000 */
[----:B------:R-:W-:Y:S01]  /*14b0*/  SHF.R.S32.HI R21, RZ, 0x1f, R2 ;  /* 0x0000001fff157819 */ /* 0x000fe20000011402 */
[----:B0-----:R-:W0:Y:S01]  /*14c0*/  LDC.64 R6, c[0x0][0x240] ;  /* 0x00009000ff067b82 */ /* 0x001e220000000a00 */
[----:B------:R-:W-:Y:S02]  /*14d0*/  LOP3.LUT R14, R13, 0x2f0, RZ, 0xc0, !PT ;  /* 0x000002f00d0e7812 */ /* 0x000fe400078ec0ff */
[----:B------:R-:W-:Y:S01]  /*14e0*/  IADD3 R13, R12, UR4, RZ ;  /* 0x000000040c0d7c10 */ /* 0x000fe2000fffe0ff */
[----:B------:R-:W-:-:S04]  /*14f0*/  IMAD R16, R20, 0x4, R11 ;  /* 0x0000000414107824 */ /* 0x000fc800078e020b */
[----:B------:R-:W-:Y:S01]  /*1500*/  BAR.SYNC.DEFER_BLOCKING 0x0 ;  /* 0x0000000000007b1d */ /* 0x000fe20000010000 */
[----:B------:R-:W-:Y:S01]  /*1510*/  VIADD R15, R14, UR4 ;  /* 0x000000040e0f7c36 */ /* 0x000fe20008000000 */
[----:B------:R-:W-:-:S03]  /*1520*/  LEA R13, R20, R13, 0x2 ;  /* 0x0000000d140d7211 */ /* 0x000fc600078e10ff */
[----:B------:R-:W-:Y:S01]  /*1530*/  IMAD R8, R20, 0x4, R15 ;  /* 0x0000000414087824 */ /* 0x000fe200078e020f */
[-C--:B------:R-:W-:Y:S02]  /*1540*/  LEA.HI R21, R21, R2.reuse, RZ, 0x4 ;  /* 0x0000000215157211 */ /* 0x080fe400078f20ff */
[----:B-1----:R-:W-:Y:S01]  /*1550*/  SHF.R.S32.HI R23, RZ, 0x1f, R2 ;  /* 0x0000001fff177819 */ /* 0x002fe20000011402 */
[----:B------:R-:W1:Y:S04]  /*1560*/  LDS.128 R16, [R16] ;  /* 0x0000000010107984 */ /* 0x000e680000000c00 */
[----:B------:R-:W3:Y:S04]  /*1570*/  LDS.128 R12, [R13+0x1000] ;  /* 0x001000000d0c7984 */ /* 0x000ee80000000c00 */
[----:B------:R-:W4:Y:S01]  /*1580*/  LDS.128 R8, [R8+0x2000] ;  /* 0x0020000008087984 */ /* 0x000f220000000c00 */
[----:B------:R-:W-:Y:S01]  /*1590*/  LEA.HI R23, R23, R2, RZ, 0x4 ;  /* 0x0000000217177211 */ /* 0x000fe200078f20ff */
[----:B------:R-:W-:Y:S01]  /*15a0*/  IMAD.SHL.U32 R4, R21, 0x400, RZ ;  /* 0x0000040015047824 */ /* 0x000fe200078e00ff */
[----:B------:R-:W-:-:S02]  /*15b0*/  LOP3.LUT R21, R0, 0x30, R5, 0xfe, !PT ;  /* 0x0000003000157812 */ /* 0x000fc400078efe05 */
[----:B------:R-:W-:Y:S02]  /*15c0*/  LOP3.LUT R24, R23, 0xfffffff0, RZ, 0xc0, !PT ;  /* 0xfffffff017187812 */ /* 0x000fe400078ec0ff */
[----:B------:R-:W-:Y:S02]  /*15d0*/  LOP3.LUT R23, R4, 0xffffc000, RZ, 0xc0, !PT ;  /* 0xffffc00004177812 */ /* 0x000fe400078ec0ff */
[----:B--2---:R-:W-:Y:S02]  /*15e0*/  LOP3.LUT R3, R0, 0x20, R5, 0xfe, !PT ;  /* 0x0000002000037812 */ /* 0x004fe400078efe05 */
[----:B------:R-:W-:Y:S02]  /*15f0*/  LOP3.LUT R4, R0, 0x10, R5, 0xfe, !PT ;  /* 0x0000001000047812 */ /* 0x000fe400078efe05 */
[----:B------:R-:W-:Y:S02]  /*1600*/  ISETP.GE.AND P0, PT, R2, 0x40, PT ;  /* 0x000000400200780c */ /* 0x000fe40003f06270 */
[----:B------:R-:W-:-:S02]  /*1610*/  LOP3.LUT R0, R0, R5, RZ, 0xfc, !PT ;  /* 0x0000000500007212 */ /* 0x000fc400078efcff */
[----:B------:R-:W-:Y:S02]  /*1620*/  LOP3.LUT R22, R20, 0xc00, RZ, 0xfc, !PT ;  /* 0x00000c0014167812 */ /* 0x000fe400078efcff */
[----:B------:R-:W-:Y:S02]  /*1630*/  IADD3 R24, R23, R2, -R24 ;  /* 0x0000000217187210 */ /* 0x000fe40007ffe818 */
[----:B------:R-:W-:Y:S02]  /*1640*/  ISETP.LT.AND P3, PT, R0, 0x400, !P0 ;  /* 0x000004000000780c */ /* 0x000fe40004761270 */
[----:B------:R-:W-:Y:S02]  /*1650*/  SHF.R.U32.HI R22, RZ, 0x2, R22 ;  /* 0x00000002ff167819 */ /* 0x000fe40000011616 */
[----:B------:R-:W-:Y:S02]  /*1660*/  ISETP.LT.AND P2, PT, R4, 0x400, !P0 ;  /* 0x000004000400780c */ /* 0x000fe40004741270 */
[----:B------:R-:W-:-:S02]  /*1670*/  ISETP.LT.AND P1, PT, R3, 0x400, !P0 ;  /* 0x000004000300780c */ /* 0x000fc40004721270 */
[----:B------:R-:W-:Y:S02]  /*1680*/  LEA R5, R0, R24, 0x4 ;  /* 0x0000001800057211 */ /* 0x000fe400078e20ff */
[----:B------:R-:W-:Y:S01]  /*1690*/  ISETP.LT.AND P0, PT, R21, 0x400, !P0 ;  /* 0x000004001500780c */ /* 0x000fe20004701270 */
[--C-:B------:R-:W-:Y:S01]  /*16a0*/  IMAD R23, R4, 0x10, R24.reuse ;  /* 0x0000001004177824 */ /* 0x100fe200078e0218 */
[----:B------:R-:W-:Y:S01]  /*16b0*/  LOP3.LUT R22, R22, 0x3f0, RZ, 0xc0, !PT ;  /* 0x000003f016167812 */ /* 0x000fe200078ec0ff */
[----:B------:R-:W-:Y:S02]  /*16c0*/  IMAD R25, R3, 0x10, R24 ;  /* 0x0000001003197824 */ /* 0x000fe400078e0218 */
[----:B0-----:R-:W-:Y:S01]  /*16d0*/  IMAD.WIDE R2, R5, 0x4, R6 ;  /* 0x0000000405027825 */ /* 0x001fe200078e0206 */
[----:B------:R-:W-:-:S03]  /*16e0*/  IADD3 R27, R22, UR4, RZ ;  /* 0x00000004161b7c10 */ /* 0x000fc6000fffe0ff */
[--C-:B------:R-:W-:Y:S01]  /*16f0*/  IMAD.WIDE R4, R23, 0x4, R6.reuse ;  /* 0x0000000417047825 */ /* 0x100fe200078e0206 */
[----:B-1----:R0:W-:Y:S03]  /*1700*/  @P3 STG.E.128 desc[UR6][R2.64], R16 ;  /* 0x0000001002003986 */ /* 0x0021e6000c101d06 */
[----:B------:R-:W-:Y:S01]  /*1710*/  IMAD.WIDE R22, R25, 0x4, R6 ;  /* 0x0000000419167825 */ /* 0x000fe200078e0206 */
[----:B---3--:R0:W-:Y:S04]  /*1720*/  @P2 STG.E.128 desc[UR6][R4.64], R12 ;  /* 0x0000000c04002986 */ /* 0x0081e8000c101d06 */
[----:B----4-:R0:W-:Y:S01]  /*1730*/  @P1 STG.E.128 desc[UR6][R22.64], R8 ;  /* 0x0000000816001986 */ /* 0x0101e2000c101d06 */
[----:B------:R-:W-:Y:S01]  /*1740*/  IMAD R27, R20, 0x4, R27 ;  /* 0x00000004141b7824 */ /* 0x000fe200078e021b */
[----:B0-----:R-:W-:Y:S06]  /*1750*/  @!P0 EXIT ;  /* 0x000000000000894d */ /* 0x001fec0003800000 */
[----:B0-----:R-:W0:Y:S01]  /*1760*/  LDS.128 R8, [R27+0x3000] ;  /* 0x003000001b087984 */ /* 0x001e220000000c00 */
[----:B------:R-:W-:-:S05]  /*1770*/  LEA R21, R21, R24, 0x4 ;  /* 0x0000001815157211 */ /* 0x000fca00078e20ff */
[----:B------:R-:W-:-:S05]  /*1780*/  IMAD.WIDE R6, R21, 0x4, R6 ;  /* 0x0000000415067825 */ /* 0x000fca00078e0206 */
[----:B0-----:R-:W-:Y:S01]  /*1790*/  STG.E.128 desc[UR6][R6.64], R8 ;  /* 0x0000000806007986 */ /* 0x001fe2000c101d06 */
[----:B------:R-:W-:Y:S05]  /*17a0*/  EXIT ;  /* 0x000000000000794d */ /* 0x000fea0003800000 */
.L_x_0:
[----:B------:R-:W-:-:S00]  /*17b0*/  BRA `(.L_x_0) ;  /* 0xfffffffc00fc7947 */ /* 0x000fc0000383ffff */
[----:B------:R-:W-:-:S00]  /*17c0*/  NOP ;  /* 0x0000000000007918 */ /* 0x000fc00000000000 */
        /* <DEDUP_REMOVED lines=11> */
.L_x_1:


//--------------------- .nv.global.init           --------------------------
	.section	.nv.global.init,"aw",@progbits
.nv.global.init:
	.type		_$_str,@object
	.size		_$_str,(.L_0 - _$_str)
_$_str:
        /*0000*/ 	.byte	0x5f, 0x5f, 0x43, 0x55, 0x44, 0x41, 0x5f, 0x46, 0x54, 0x5a, 0x00
.L_0:


//--------------------- .nv.shared.triton_poi_fused_add_native_group_norm_relu_32 --------------------------
	.section	.nv.shared.triton_poi_fused_add_native_group_norm_relu_32,"aw",@nobits
	.sectionflags	@""
	.align	16
	.zero		1024


//--------------------- .nv.constant0.triton_poi_fused_add_native_group_norm_relu_32 --------------------------
	.section	.nv.constant0.triton_poi_fused_add_native_group_norm_relu_32,"a",@progbits
	.sectionflags	@""
	.align	4
.nv.constant0.triton_poi_fused_add_native_group_norm_relu_32:
	.zero		592
